//
// Generated by NVIDIA NVVM Compiler
//
// Compiler Build ID: CL-36424714
// Cuda compilation tools, release 13.0, V13.0.88
// Based on NVVM 20.0.0
//

.version 9.0
.target sm_100
.address_size 64

	// .globl	_Z5kmainPVj
.global .align 4 .u32 lock;
.global .align 4 .u32 dummy;

.visible .entry _Z5kmainPVj(
	.param .u64 .ptr .align 1 _Z5kmainPVj_param_0
)
{
	.reg .pred 	%p<4>;
	.reg .b32 	%r<9>;
	.reg .b64 	%rd<3>;

	ld.param.u64 	%rd2, [_Z5kmainPVj_param_0];
	cvta.to.global.u64 	%rd1, %rd2;
	mov.u32 	%r1, %ctaid.x;
	setp.eq.s32 	%p1, %r1, 0;
	@%p1 bra 	$L__BB0_1;
	bra.uni 	$L__BB0_3;
$L__BB0_1:
	atom.relaxed.global.cas.b32 	%r5, [lock], 0, 1;
	setp.ne.s32 	%p3, %r5, 0;
	@%p3 bra 	$L__BB0_1;
	membar.gl;
	ld.volatile.global.u32 	%r6, [%rd1];
	st.global.u32 	[dummy], %r6;
	membar.gl;
	atom.global.exch.b32 	%r7, [lock], 0;
	mov.b32 	%r8, 1;
	st.volatile.global.u32 	[%rd1], %r8;
	bra.uni 	$L__BB0_5;
$L__BB0_3:
	atom.relaxed.global.cas.b32 	%r2, [lock], 0, 1;
	setp.ne.s32 	%p2, %r2, 0;
	@%p2 bra 	$L__BB0_3;
	membar.gl;
	ld.volatile.global.u32 	%r3, [%rd1];
	st.global.u32 	[dummy], %r3;
	membar.gl;
	atom.global.exch.b32 	%r4, [lock], 0;
$L__BB0_5:
	ret;

}


// ===== COMPILED SASS (sm_100) =====

	.target	sm_100

	.elftype	@"ET_EXEC"


//--------------------- .note.nv.tkinfo           --------------------------
	.section	.note.nv.tkinfo,"",@"SHT_NOTE"
	.sectionflags	@"SHF_NOTE_NV_TKINFO"
	.tkinfo
        /*0018*/ 	.word	0x00000002
        /*0030*/ 	.string	""
        /*0030*/ 	.string	"ptxas"
        /*0030*/ 	.string	"Cuda compilation tools, release 13.0, V13.0.88"
        /*0030*/ 	.string	"Build cuda_13.0.r13.0/compiler.36424714_0"
        /*0030*/ 	.string	"-arch sm_100 -m 64 "



//--------------------- .note.nv.cuinfo           --------------------------
	.section	.note.nv.cuinfo,"",@"SHT_NOTE"
	.sectionflags	@"SHF_NOTE_NV_CUINFO"
        /*0018*/ 	.short	0x0002
        /*001a*/ 	.short	0x0064
        /*001c*/ 	.short	0x0082
	.zero		2


//--------------------- .nv.info                  --------------------------
	.section	.nv.info,"",@"SHT_CUDA_INFO"
	.align	4


	//----- nvinfo : EIATTR_REGCOUNT
	.align		4
        /*0000*/ 	.byte	0x04, 0x2f
        /*0002*/ 	.short	(.L_3 - .L_2)
	.align		4
.L_2:
        /*0004*/ 	.word	index@(_Z5kmainPVj)
        /*0008*/ 	.word	0x0000000c


	//----- nvinfo : EIATTR_FRAME_SIZE
	.align		4
.L_3:
        /*000c*/ 	.byte	0x04, 0x11
        /*000e*/ 	.short	(.L_5 - .L_4)
	.align		4
.L_4:
        /*0010*/ 	.word	index@(_Z5kmainPVj)
        /*0014*/ 	.word	0x00000000


	//----- nvinfo : EIATTR_MIN_STACK_SIZE
	.align		4
.L_5:
        /*0018*/ 	.byte	0x04, 0x12
        /*001a*/ 	.short	(.L_7 - .L_6)
	.align		4
.L_6:
        /*001c*/ 	.word	index@(_Z5kmainPVj)
        /*0020*/ 	.word	0x00000000
.L_7:


//--------------------- .nv.compat                --------------------------
	.section	.nv.compat,"",@"SHT_CUDA_COMPAT_INFO"
	.align	4
        /*0000*/ 	.byte	0x02, 0x09, 0x00, 0x00, 0x02, 0x02, 0x01, 0x00, 0x02, 0x05, 0x05, 0x00, 0x03, 0x07, 0x01, 0x01
        /*0010*/ 	.byte	0x02, 0x03, 0x00, 0x00, 0x02, 0x06, 0x01, 0x00, 0x04, 0x0b, 0x08, 0x00, 0x09, 0x00, 0x00, 0x00
        /*0020*/ 	.byte	0x00, 0x00, 0x00, 0x00


//--------------------- .nv.info._Z5kmainPVj      --------------------------
	.section	.nv.info._Z5kmainPVj,"",@"SHT_CUDA_INFO"
	.sectionflags	@""
	.align	4


	//----- nvinfo : EIATTR_CUDA_API_VERSION
	.align		4
        /*0000*/ 	.byte	0x04, 0x37
        /*0002*/ 	.short	(.L_9 - .L_8)
.L_8:
        /*0004*/ 	.word	0x00000082


	//----- nvinfo : EIATTR_KPARAM_INFO
	.align		4
.L_9:
        /*0008*/ 	.byte	0x04, 0x17
        /*000a*/ 	.short	(.L_11 - .L_10)
.L_10:
        /*000c*/ 	.word	0x00000000
        /*0010*/ 	.short	0x0000
        /*0012*/ 	.short	0x0000
        /*0014*/ 	.byte	0x00, 0xf5, 0x21, 0x00


	//----- nvinfo : EIATTR_SPARSE_MMA_MASK
	.align		4
.L_11:
        /*0018*/ 	.byte	0x03, 0x50
        /*001a*/ 	.short	0x0000


	//----- nvinfo : EIATTR_MAXREG_COUNT
	.align		4
        /*001c*/ 	.byte	0x03, 0x1b
        /*001e*/ 	.short	0x00ff


	//----- nvinfo : EIATTR_MERCURY_ISA_VERSION
	.align		4
        /*0020*/ 	.byte	0x03, 0x5f
        /*0022*/ 	.short	0x0101


	//----- nvinfo : EIATTR_VRC_CTA_INIT_COUNT
	.align		4
        /*0024*/ 	.byte	0x02, 0x4a
	.zero		1
	.zero		1


	//----- nvinfo : EIATTR_EXIT_INSTR_OFFSETS
	.align		4
        /*0028*/ 	.byte	0x04, 0x1c
        /*002a*/ 	.short	(.L_13 - .L_12)


	//   ....[0]....
.L_12:
        /*002c*/ 	.word	0x000001b0


	//   ....[1]....
        /*0030*/ 	.word	0x00000340


	//----- nvinfo : EIATTR_CRS_STACK_SIZE
	.align		4
.L_13:
        /*0034*/ 	.byte	0x04, 0x1e
        /*0036*/ 	.short	(.L_15 - .L_14)
.L_14:
        /*0038*/ 	.word	0x00000000


	//----- nvinfo : EIATTR_CBANK_PARAM_SIZE
	.align		4
.L_15:
        /*003c*/ 	.byte	0x03, 0x19
        /*003e*/ 	.short	0x0008


	//----- nvinfo : EIATTR_PARAM_CBANK
	.align		4
        /*0040*/ 	.byte	0x04, 0x0a
        /*0042*/ 	.short	(.L_17 - .L_16)
	.align		4
.L_16:
        /*0044*/ 	.word	index@(.nv.constant0._Z5kmainPVj)
        /*0048*/ 	.short	0x0380
        /*004a*/ 	.short	0x0008


	//----- nvinfo : EIATTR_SW_WAR
	.align		4
.L_17:
        /*004c*/ 	.byte	0x04, 0x36
        /*004e*/ 	.short	(.L_19 - .L_18)
.L_18:
        /*0050*/ 	.word	0x00000008
.L_19:


//--------------------- .nv.callgraph             --------------------------
	.section	.nv.callgraph,"",@"SHT_CUDA_CALLGRAPH"
	.align	4
	.sectionentsize	8
	.align		4
        /*0000*/ 	.word	0x00000000
	.align		4
        /*0004*/ 	.word	0xffffffff
	.align		4
        /*0008*/ 	.word	0x00000000
	.align		4
        /*000c*/ 	.word	0xfffffffe
	.align		4
        /*0010*/ 	.word	0x00000000
	.align		4
        /*0014*/ 	.word	0xfffffffd
	.align		4
        /*0018*/ 	.word	0x00000000
	.align		4
        /*001c*/ 	.word	0xfffffffc


//--------------------- .nv.constant4             --------------------------
	.section	.nv.constant4,"a",@progbits
	.align	8
	.align		8
.nv.constant4:
        /*0000*/ 	.dword	lock
	.align		8
        /*0008*/ 	.dword	dummy


//--------------------- .text._Z5kmainPVj         --------------------------
	.section	.text._Z5kmainPVj,"ax",@progbits
	.align	128
        .global         _Z5kmainPVj
        .type           _Z5kmainPVj,@function
        .size           _Z5kmainPVj,(.L_x_6 - _Z5kmainPVj)
        .other          _Z5kmainPVj,@"STO_CUDA_ENTRY STV_DEFAULT"
_Z5kmainPVj:
.text._Z5kmainPVj:
[----:B------:R-:W-:Y:S08]  /*0000*/  LDC R1, c[0x0][0x37c] ;  /* 0x0000df00ff017b82 */ /* 0x000ff00000000800 */
[----:B------:R-:W0:Y:S01]  /*0010*/  S2UR UR6, SR_CTAID.X ;  /* 0x00000000000679c3 */ /* 0x000e220000002500 */
[----:B------:R-:W1:Y:S01]  /*0020*/  LDCU.64 UR4, c[0x0][0x358] ;  /* 0x00006b00ff0477ac */ /* 0x000e620008000a00 */
[----:B0-----:R-:W-:-:S09]  /*0030*/  UISETP.NE.AND UP0, UPT, UR6, URZ, UPT ;  /* 0x000000ff0600728c */ /* 0x001fd2000bf05270 */
[----:B-1----:R-:W-:Y:S05]  /*0040*/  BRA.U !UP0, `(.L_x_0) ;  /* 0x00000001085c7547 */ /* 0x002fea000b800000 */
[----:B------:R-:W0:Y:S01]  /*0050*/  LDC.64 R2, c[0x4][RZ] ;  /* 0x01000000ff027b82 */ /* 0x000e220000000a00 */
[----:B------:R-:W-:Y:S01]  /*0060*/  BSSY B0, `(.L_x_1) ;  /* 0x0000007000007945 */ /* 0x000fe20003800000 */
[----:B------:R-:W-:-:S07]  /*0070*/  IMAD.MOV.U32 R5, RZ, RZ, 0x1 ;  /* 0x00000001ff057424 */ /* 0x000fce00078e00ff */
.L_x_2:
[----:B------:R-:W-:Y:S01]  /*0080*/  HFMA2 R4, -RZ, RZ, 0, 0 ;  /* 0x00000000ff047431 */ /* 0x000fe200000001ff */
[----:B------:R-:W-:Y:S05]  /*0090*/  YIELD ;  /* 0x0000000000007946 */ /* 0x000fea0003800000 */
[----:B0-----:R-:W2:Y:S02]  /*00a0*/  ATOMG.E.CAS.STRONG.GPU PT, R0, [R2], R4, R5 ;  /* 0x00000004020073a9 */ /* 0x001ea400001ee105 */
[----:B--2---:R-:W-:-:S13]  /*00b0*/  ISETP.NE.AND P0, PT, R0, RZ, PT ;  /* 0x000000ff0000720c */ /* 0x004fda0003f05270 */
[----:B------:R-:W-:Y:S05]  /*00c0*/  @P0 BRA `(.L_x_2) ;  /* 0xfffffffc00ec0947 */ /* 0x000fea000383ffff */
[----:B------:R-:W-:Y:S05]  /*00d0*/  BSYNC B0 ;  /* 0x0000000000007941 */ /* 0x000fea0003800000 */
.L_x_1:
[----:B------:R-:W0:Y:S01]  /*00e0*/  LDC.64 R4, c[0x0][0x380] ;  /* 0x0000e000ff047b82 */ /* 0x000e220000000a00 */
[----:B------:R-:W-:Y:S06]  /*00f0*/  MEMBAR.SC.GPU ;  /* 0x0000000000007992 */ /* 0x000fec0000002000 */
[----:B------:R-:W-:-:S00]  /*0100*/  ERRBAR ;  /* 0x00000000000079ab */ /* 0x000fc00000000000 */
[----:B------:R-:W-:Y:S06]  /*0110*/  CGAERRBAR ;  /* 0x00000000000075ab */ /* 0x000fec0000000000 */
[----:B------:R-:W-:Y:S04]  /*0120*/  CCTL.IVALL ;  /* 0x00000000ff00798f */ /* 0x000fe80002000000 */
[----:B0-----:R-:W2:Y:S01]  /*0130*/  LDG.E.STRONG.SYS R5, desc[UR4][R4.64] ;  /* 0x0000000404057981 */ /* 0x001ea2000c1f5900 */
[----:B------:R-:W2:Y:S03]  /*0140*/  LDC.64 R6, c[0x4][0x8] ;  /* 0x01000200ff067b82 */ /* 0x000ea60000000a00 */
[----:B--2---:R-:W-:Y:S01]  /*0150*/  STG.E desc[UR4][R6.64], R5 ;  /* 0x0000000506007986 */ /* 0x004fe2000c101904 */
[----:B------:R-:W-:Y:S06]  /*0160*/  MEMBAR.SC.GPU ;  /* 0x0000000000007992 */ /* 0x000fec0000002000 */
[----:B------:R-:W-:-:S00]  /*0170*/  ERRBAR ;  /* 0x00000000000079ab */ /* 0x000fc00000000000 */
[----:B------:R-:W-:Y:S06]  /*0180*/  CGAERRBAR ;  /* 0x00000000000075ab */ /* 0x000fec0000000000 */
[----:B------:R-:W-:Y:S04]  /*0190*/  CCTL.IVALL ;  /* 0x00000000ff00798f */ /* 0x000fe80002000000 */
[----:B------:R-:W-:Y:S01]  /*01a0*/  ATOMG.E.EXCH.STRONG.GPU PT, RZ, desc[UR4][R2.64], RZ ;  /* 0x800000ff02ff79a8 */ /* 0x000fe2000c1ef104 */
[----:B------:R-:W-:Y:S05]  /*01b0*/  EXIT ;  /* 0x000000000000794d */ /* 0x000fea0003800000 */
.L_x_0:
[----:B------:R-:W0:Y:S01]  /*01c0*/  LDC.64 R2, c[0x4][RZ] ;  /* 0x01000000ff027b82 */ /* 0x000e220000000a00 */
[----:B------:R-:W-:Y:S01]  /*01d0*/  BSSY B0, `(.L_x_3) ;  /* 0x0000007000007945 */ /* 0x000fe20003800000 */
[----:B------:R-:W-:-:S07]  /*01e0*/  IMAD.MOV.U32 R5, RZ, RZ, 0x1 ;  /* 0x00000001ff057424 */ /* 0x000fce00078e00ff */
.L_x_4:
[----:B------:R-:W-:Y:S01]  /*01f0*/  HFMA2 R4, -RZ, RZ, 0, 0 ;  /* 0x00000000ff047431 */ /* 0x000fe200000001ff */
[----:B------:R-:W-:Y:S05]  /*0200*/  YIELD ;  /* 0x0000000000007946 */ /* 0x000fea0003800000 */
[----:B0-----:R-:W2:Y:S02]  /*0210*/  ATOMG.E.CAS.STRONG.GPU PT, R0, [R2], R4, R5 ;  /* 0x00000004020073a9 */ /* 0x001ea400001ee105 */
[----:B--2---:R-:W-:-:S13]  /*0220*/  ISETP.NE.AND P0, PT, R0, RZ, PT ;  /* 0x000000ff0000720c */ /* 0x004fda0003f05270 */
[----:B------:R-:W-:Y:S05]  /*0230*/  @P0 BRA `(.L_x_4) ;  /* 0xfffffffc00ec0947 */ /* 0x000fea000383ffff */
[----:B------:R-:W-:Y:S05]  /*0240*/  BSYNC B0 ;  /* 0x0000000000007941 */ /* 0x000fea0003800000 */
.L_x_3:
[----:B------:R-:W0:Y:S01]  /*0250*/  LDC.64 R4, c[0x0][0x380] ;  /* 0x0000e000ff047b82 */ /* 0x000e220000000a00 */
[----:B------:R-:W-:Y:S06]  /*0260*/  MEMBAR.SC.GPU ;  /* 0x0000000000007992 */ /* 0x000fec0000002000 */
[----:B------:R-:W-:-:S00]  /*0270*/  ERRBAR ;  /* 0x00000000000079ab */ /* 0x000fc00000000000 */
[----:B------:R-:W-:Y:S06]  /*0280*/  CGAERRBAR ;  /* 0x00000000000075ab */ /* 0x000fec0000000000 */
[----:B------:R-:W-:Y:S04]  /*0290*/  CCTL.IVALL ;  /* 0x00000000ff00798f */ /* 0x000fe80002000000 */
[----:B0-----:R-:W2:Y:S01]  /*02a0*/  LDG.E.STRONG.SYS R9, desc[UR4][R4.64] ;  /* 0x0000000404097981 */ /* 0x001ea2000c1f5900 */
[----:B------:R-:W2:Y:S03]  /*02b0*/  LDC.64 R6, c[0x4][0x8] ;  /* 0x01000200ff067b82 */ /* 0x000ea60000000a00 */
[----:B--2---:R0:W-:Y:S01]  /*02c0*/  STG.E desc[UR4][R6.64], R9 ;  /* 0x0000000906007986 */ /* 0x0041e2000c101904 */
[----:B------:R-:W-:Y:S06]  /*02d0*/  MEMBAR.SC.GPU ;  /* 0x0000000000007992 */ /* 0x000fec0000002000 */
[----:B------:R-:W-:-:S00]  /*02e0*/  ERRBAR ;  /* 0x00000000000079ab */ /* 0x000fc00000000000 */
[----:B------:R-:W-:Y:S06]  /*02f0*/  CGAERRBAR ;  /* 0x00000000000075ab */ /* 0x000fec0000000000 */
[----:B------:R-:W-:Y:S01]  /*0300*/  CCTL.IVALL ;  /* 0x00000000ff00798f */ /* 0x000fe20002000000 */
[----:B0-----:R-:W-:-:S03]  /*0310*/  IMAD.MOV.U32 R7, RZ, RZ, 0x1 ;  /* 0x00000001ff077424 */ /* 0x001fc600078e00ff */
[----:B------:R-:W-:Y:S04]  /*0320*/  ATOMG.E.EXCH.STRONG.GPU PT, RZ, desc[UR4][R2.64], RZ ;  /* 0x800000ff02ff79a8 */ /* 0x000fe8000c1ef104 */
[----:B------:R-:W-:Y:S01]  /*0330*/  STG.E.STRONG.SYS desc[UR4][R4.64], R7 ;  /* 0x0000000704007986 */ /* 0x000fe2000c115904 */
[----:B------:R-:W-:Y:S05]  /*0340*/  EXIT ;  /* 0x000000000000794d */ /* 0x000fea0003800000 */
.L_x_5:
[----:B------:R-:W-:-:S00]  /*0350*/  BRA `(.L_x_5) ;  /* 0xfffffffc00fc7947 */ /* 0x000fc0000383ffff */
[----:B------:R-:W-:-:S00]  /*0360*/  NOP ;  /* 0x0000000000007918 */ /* 0x000fc00000000000 */
        /* <DEDUP_REMOVED lines=9> */
.L_x_6:


//--------------------- .nv.shared.reserved.0     --------------------------
	.section	.nv.shared.reserved.0,"aw",@nobits
	.weak		__nv_reservedSMEM_offset_0_alias
	.size		__nv_reservedSMEM_offset_0_alias, 0, 64
	.other		__nv_reservedSMEM_offset_0_alias,@"STO_CUDA_RESERVED_SHARED STV_DEFAULT"
__nv_reservedSMEM_offset_0_alias:
	.zero		0
	.zero		64


//--------------------- .nv.global                --------------------------
	.section	.nv.global,"aw",@nobits
	.align	4
.nv.global:
	.type		lock,@object
	.size		lock,(dummy - lock)
lock:
	.zero		4
	.type		dummy,@object
	.size		dummy,(.L_1 - dummy)
dummy:
	.zero		4
.L_1:


//--------------------- .nv.constant0._Z5kmainPVj --------------------------
	.section	.nv.constant0._Z5kmainPVj,"a",@progbits
	.sectionflags	@""
	.align	4
.nv.constant0._Z5kmainPVj:
	.zero		904


//--------------------- SYMBOLS --------------------------

	.type		.nv.reservedSmem.offset0,@object
	.size		.nv.reservedSmem.offset0,0x4
